//
// Generated by NVIDIA NVVM Compiler
//
// Compiler Build ID: CL-36424714
// Cuda compilation tools, release 13.0, V13.0.88
// Based on NVVM 20.0.0
//

.version 9.0
.target sm_100
.address_size 64

	// .globl	_Z10vector_addPiS_S_m

.visible .entry _Z10vector_addPiS_S_m(
	.param .u64 .ptr .align 1 _Z10vector_addPiS_S_m_param_0,
	.param .u64 .ptr .align 1 _Z10vector_addPiS_S_m_param_1,
	.param .u64 .ptr .align 1 _Z10vector_addPiS_S_m_param_2,
	.param .u64 _Z10vector_addPiS_S_m_param_3
)
{
	.reg .pred 	%p<2>;
	.reg .b32 	%r<5>;
	.reg .b64 	%rd<11>;

	ld.param.u64 	%rd1, [_Z10vector_addPiS_S_m_param_0];
	ld.param.u64 	%rd2, [_Z10vector_addPiS_S_m_param_1];
	ld.param.u64 	%rd3, [_Z10vector_addPiS_S_m_param_2];
	mov.u32 	%r1, %tid.x;
	setp.gt.u32 	%p1, %r1, 511;
	@%p1 bra 	$L__BB0_2;
	cvta.to.global.u64 	%rd4, %rd1;
	cvta.to.global.u64 	%rd5, %rd2;
	cvta.to.global.u64 	%rd6, %rd3;
	mul.wide.u32 	%rd7, %r1, 4;
	add.s64 	%rd8, %rd4, %rd7;
	ld.global.u32 	%r2, [%rd8];
	add.s64 	%rd9, %rd5, %rd7;
	ld.global.u32 	%r3, [%rd9];
	add.s32 	%r4, %r3, %r2;
	add.s64 	%rd10, %rd6, %rd7;
	st.global.u32 	[%rd10], %r4;
$L__BB0_2:
	ret;

}


// ===== COMPILED SASS (sm_100) =====

	.target	sm_100

	.elftype	@"ET_EXEC"


//--------------------- .note.nv.tkinfo           --------------------------
	.section	.note.nv.tkinfo,"",@"SHT_NOTE"
	.sectionflags	@"SHF_NOTE_NV_TKINFO"
	.tkinfo
        /*0018*/ 	.word	0x00000002
        /*0030*/ 	.string	""
        /*0030*/ 	.string	"ptxas"
        /*0030*/ 	.string	"Cuda compilation tools, release 13.0, V13.0.88"
        /*0030*/ 	.string	"Build cuda_13.0.r13.0/compiler.36424714_0"
        /*0030*/ 	.string	"-arch sm_100 -m 64 "



//--------------------- .note.nv.cuinfo           --------------------------
	.section	.note.nv.cuinfo,"",@"SHT_NOTE"
	.sectionflags	@"SHF_NOTE_NV_CUINFO"
        /*0018*/ 	.short	0x0002
        /*001a*/ 	.short	0x0064
        /*001c*/ 	.short	0x0082
	.zero		2


//--------------------- .nv.info                  --------------------------
	.section	.nv.info,"",@"SHT_CUDA_INFO"
	.align	4


	//----- nvinfo : EIATTR_REGCOUNT
	.align		4
        /*0000*/ 	.byte	0x04, 0x2f
        /*0002*/ 	.short	(.L_1 - .L_0)
	.align		4
.L_0:
        /*0004*/ 	.word	index@(_Z10vector_addPiS_S_m)
        /*0008*/ 	.word	0x0000000c


	//----- nvinfo : EIATTR_FRAME_SIZE
	.align		4
.L_1:
        /*000c*/ 	.byte	0x04, 0x11
        /*000e*/ 	.short	(.L_3 - .L_2)
	.align		4
.L_2:
        /*0010*/ 	.word	index@(_Z10vector_addPiS_S_m)
        /*0014*/ 	.word	0x00000000


	//----- nvinfo : EIATTR_MIN_STACK_SIZE
	.align		4
.L_3:
        /*0018*/ 	.byte	0x04, 0x12
        /*001a*/ 	.short	(.L_5 - .L_4)
	.align		4
.L_4:
        /*001c*/ 	.word	index@(_Z10vector_addPiS_S_m)
        /*0020*/ 	.word	0x00000000
.L_5:


//--------------------- .nv.compat                --------------------------
	.section	.nv.compat,"",@"SHT_CUDA_COMPAT_INFO"
	.align	4
        /*0000*/ 	.byte	0x02, 0x09, 0x00, 0x00, 0x02, 0x02, 0x01, 0x00, 0x02, 0x05, 0x05, 0x00, 0x03, 0x07, 0x01, 0x01
        /*0010*/ 	.byte	0x02, 0x03, 0x00, 0x00, 0x02, 0x06, 0x01, 0x00, 0x04, 0x0b, 0x08, 0x00, 0x09, 0x00, 0x00, 0x00
        /*0020*/ 	.byte	0x00, 0x00, 0x00, 0x00


//--------------------- .nv.info._Z10vector_addPiS_S_m --------------------------
	.section	.nv.info._Z10vector_addPiS_S_m,"",@"SHT_CUDA_INFO"
	.sectionflags	@""
	.align	4


	//----- nvinfo : EIATTR_CUDA_API_VERSION
	.align		4
        /*0000*/ 	.byte	0x04, 0x37
        /*0002*/ 	.short	(.L_7 - .L_6)
.L_6:
        /*0004*/ 	.word	0x00000082


	//----- nvinfo : EIATTR_KPARAM_INFO
	.align		4
.L_7:
        /*0008*/ 	.byte	0x04, 0x17
        /*000a*/ 	.short	(.L_9 - .L_8)
.L_8:
        /*000c*/ 	.word	0x00000000
        /*0010*/ 	.short	0x0003
        /*0012*/ 	.short	0x0018
        /*0014*/ 	.byte	0x00, 0xf0, 0x21, 0x00


	//----- nvinfo : EIATTR_KPARAM_INFO
	.align		4
.L_9:
        /*0018*/ 	.byte	0x04, 0x17
        /*001a*/ 	.short	(.L_11 - .L_10)
.L_10:
        /*001c*/ 	.word	0x00000000
        /*0020*/ 	.short	0x0002
        /*0022*/ 	.short	0x0010
        /*0024*/ 	.byte	0x00, 0xf5, 0x21, 0x00


	//----- nvinfo : EIATTR_KPARAM_INFO
	.align		4
.L_11:
        /*0028*/ 	.byte	0x04, 0x17
        /*002a*/ 	.short	(.L_13 - .L_12)
.L_12:
        /*002c*/ 	.word	0x00000000
        /*0030*/ 	.short	0x0001
        /*0032*/ 	.short	0x0008
        /*0034*/ 	.byte	0x00, 0xf5, 0x21, 0x00


	//----- nvinfo : EIATTR_KPARAM_INFO
	.align		4
.L_13:
        /*0038*/ 	.byte	0x04, 0x17
        /*003a*/ 	.short	(.L_15 - .L_14)
.L_14:
        /*003c*/ 	.word	0x00000000
        /*0040*/ 	.short	0x0000
        /*0042*/ 	.short	0x0000
        /*0044*/ 	.byte	0x00, 0xf5, 0x21, 0x00


	//----- nvinfo : EIATTR_SPARSE_MMA_MASK
	.align		4
.L_15:
        /*0048*/ 	.byte	0x03, 0x50
        /*004a*/ 	.short	0x0000


	//----- nvinfo : EIATTR_MAXREG_COUNT
	.align		4
        /*004c*/ 	.byte	0x03, 0x1b
        /*004e*/ 	.short	0x00ff


	//----- nvinfo : EIATTR_MERCURY_ISA_VERSION
	.align		4
        /*0050*/ 	.byte	0x03, 0x5f
        /*0052*/ 	.short	0x0101


	//----- nvinfo : EIATTR_VRC_CTA_INIT_COUNT
	.align		4
        /*0054*/ 	.byte	0x02, 0x4a
	.zero		1
	.zero		1


	//----- nvinfo : EIATTR_EXIT_INSTR_OFFSETS
	.align		4
        /*0058*/ 	.byte	0x04, 0x1c
        /*005a*/ 	.short	(.L_17 - .L_16)


	//   ....[0]....
.L_16:
        /*005c*/ 	.word	0x00000030


	//   ....[1]....
        /*0060*/ 	.word	0x000000f0


	//----- nvinfo : EIATTR_CBANK_PARAM_SIZE
	.align		4
.L_17:
        /*0064*/ 	.byte	0x03, 0x19
        /*0066*/ 	.short	0x0020


	//----- nvinfo : EIATTR_PARAM_CBANK
	.align		4
        /*0068*/ 	.byte	0x04, 0x0a
        /*006a*/ 	.short	(.L_19 - .L_18)
	.align		4
.L_18:
        /*006c*/ 	.word	index@(.nv.constant0._Z10vector_addPiS_S_m)
        /*0070*/ 	.short	0x0380
        /*0072*/ 	.short	0x0020


	//----- nvinfo : EIATTR_SW_WAR
	.align		4
.L_19:
        /*0074*/ 	.byte	0x04, 0x36
        /*0076*/ 	.short	(.L_21 - .L_20)
.L_20:
        /*0078*/ 	.word	0x00000008
.L_21:


//--------------------- .nv.callgraph             --------------------------
	.section	.nv.callgraph,"",@"SHT_CUDA_CALLGRAPH"
	.align	4
	.sectionentsize	8
	.align		4
        /*0000*/ 	.word	0x00000000
	.align		4
        /*0004*/ 	.word	0xffffffff
	.align		4
        /*0008*/ 	.word	0x00000000
	.align		4
        /*000c*/ 	.word	0xfffffffe
	.align		4
        /*0010*/ 	.word	0x00000000
	.align		4
        /*0014*/ 	.word	0xfffffffd
	.align		4
        /*0018*/ 	.word	0x00000000
	.align		4
        /*001c*/ 	.word	0xfffffffc


//--------------------- .text._Z10vector_addPiS_S_m --------------------------
	.section	.text._Z10vector_addPiS_S_m,"ax",@progbits
	.align	128
        .global         _Z10vector_addPiS_S_m
        .type           _Z10vector_addPiS_S_m,@function
        .size           _Z10vector_addPiS_S_m,(.L_x_1 - _Z10vector_addPiS_S_m)
        .other          _Z10vector_addPiS_S_m,@"STO_CUDA_ENTRY STV_DEFAULT"
_Z10vector_addPiS_S_m:
.text._Z10vector_addPiS_S_m:
[----:B------:R-:W-:Y:S01]  /*0000*/  LDC R1, c[0x0][0x37c] ;  /* 0x0000df00ff017b82 */ /* 0x000fe20000000800 */
[----:B------:R-:W0:Y:S02]  /*0010*/  S2R R9, SR_TID.X ;  /* 0x0000000000097919 */ /* 0x000e240000002100 */
[----:B0-----:R-:W-:-:S13]  /*0020*/  ISETP.GT.U32.AND P0, PT, R9, 0x1ff, PT ;  /* 0x000001ff0900780c */ /* 0x001fda0003f04070 */
[----:B------:R-:W-:Y:S05]  /*0030*/  @P0 EXIT ;  /* 0x000000000000094d */ /* 0x000fea0003800000 */
[----:B------:R-:W0:Y:S01]  /*0040*/  LDC.64 R2, c[0x0][0x380] ;  /* 0x0000e000ff027b82 */ /* 0x000e220000000a00 */
[----:B------:R-:W1:Y:S07]  /*0050*/  LDCU.64 UR4, c[0x0][0x358] ;  /* 0x00006b00ff0477ac */ /* 0x000e6e0008000a00 */
[----:B------:R-:W2:Y:S08]  /*0060*/  LDC.64 R4, c[0x0][0x388] ;  /* 0x0000e200ff047b82 */ /* 0x000eb00000000a00 */
[----:B------:R-:W3:Y:S01]  /*0070*/  LDC.64 R6, c[0x0][0x390] ;  /* 0x0000e400ff067b82 */ /* 0x000ee20000000a00 */
[----:B0-----:R-:W-:-:S06]  /*0080*/  IMAD.WIDE.U32 R2, R9, 0x4, R2 ;  /* 0x0000000409027825 */ /* 0x001fcc00078e0002 */
[----:B-1----:R-:W4:Y:S01]  /*0090*/  LDG.E R2, desc[UR4][R2.64] ;  /* 0x0000000402027981 */ /* 0x002f22000c1e1900 */
[----:B--2---:R-:W-:-:S06]  /*00a0*/  IMAD.WIDE.U32 R4, R9, 0x4, R4 ;  /* 0x0000000409047825 */ /* 0x004fcc00078e0004 */
[----:B------:R-:W4:Y:S01]  /*00b0*/  LDG.E R5, desc[UR4][R4.64] ;  /* 0x0000000404057981 */ /* 0x000f22000c1e1900 */
[----:B---3--:R-:W-:Y:S01]  /*00c0*/  IMAD.WIDE.U32 R6, R9, 0x4, R6 ;  /* 0x0000000409067825 */ /* 0x008fe200078e0006 */
[----:B----4-:R-:W-:-:S05]  /*00d0*/  IADD3 R9, PT, PT, R2, R5, RZ ;  /* 0x0000000502097210 */ /* 0x010fca0007ffe0ff */
[----:B------:R-:W-:Y:S01]  /*00e0*/  STG.E desc[UR4][R6.64], R9 ;  /* 0x0000000906007986 */ /* 0x000fe2000c101904 */
[----:B------:R-:W-:Y:S05]  /*00f0*/  EXIT ;  /* 0x000000000000794d */ /* 0x000fea0003800000 */
.L_x_0:
[----:B------:R-:W-:-:S00]  /*0100*/  BRA `(.L_x_0) ;  /* 0xfffffffc00fc7947 */ /* 0x000fc0000383ffff */
[----:B------:R-:W-:-:S00]  /*0110*/  NOP ;  /* 0x0000000000007918 */ /* 0x000fc00000000000 */
        /* <DEDUP_REMOVED lines=14> */
.L_x_1:


//--------------------- .nv.shared.reserved.0     --------------------------
	.section	.nv.shared.reserved.0,"aw",@nobits
	.weak		__nv_reservedSMEM_offset_0_alias
	.size		__nv_reservedSMEM_offset_0_alias, 0, 64
	.other		__nv_reservedSMEM_offset_0_alias,@"STO_CUDA_RESERVED_SHARED STV_DEFAULT"
__nv_reservedSMEM_offset_0_alias:
	.zero		0
	.zero		64


//--------------------- .nv.constant0._Z10vector_addPiS_S_m --------------------------
	.section	.nv.constant0._Z10vector_addPiS_S_m,"a",@progbits
	.sectionflags	@""
	.align	4
.nv.constant0._Z10vector_addPiS_S_m:
	.zero		928


//--------------------- SYMBOLS --------------------------

	.type		.nv.reservedSmem.offset0,@object
	.size		.nv.reservedSmem.offset0,0x4
